//
// Generated by NVIDIA NVVM Compiler
//
// Compiler Build ID: CL-36424714
// Cuda compilation tools, release 13.0, V13.0.88
// Based on NVVM 20.0.0
//

.version 9.0
.target sm_100
.address_size 64

	// .globl	_Z26call_in_host_run_in_devicev
.extern .func  (.param .b32 func_retval0) vprintf
(
	.param .b64 vprintf_param_0,
	.param .b64 vprintf_param_1
)
;
.global .align 1 .b8 $str[30] = {99, 97, 108, 108, 32, 105, 110, 32, 100, 101, 118, 105, 99, 101, 32, 114, 117, 110, 32, 105, 110, 32, 100, 101, 118, 105, 99, 101, 10};
.global .align 1 .b8 $str$1[28] = {99, 97, 108, 108, 32, 105, 110, 32, 104, 111, 115, 116, 32, 114, 117, 110, 32, 105, 110, 32, 100, 101, 118, 105, 99, 101, 10};
.global .align 1 .b8 $str$2[22] = {99, 97, 108, 108, 32, 100, 101, 118, 105, 99, 101, 32, 102, 117, 110, 99, 116, 105, 111, 110, 10};

.visible .entry _Z26call_in_host_run_in_devicev()
{
	.reg .b32 	%r<3>;
	.reg .b64 	%rd<3>;

	mov.u64 	%rd1, $str$1;
	cvta.global.u64 	%rd2, %rd1;
	{ // callseq 0, 0
	.param .b64 param0;
	st.param.b64 	[param0], %rd2;
	.param .b64 param1;
	st.param.b64 	[param1], 0;
	.param .b32 retval0;
	call.uni (retval0), 
	vprintf, 
	(
	param0, 
	param1
	);
	ld.param.b32 	%r1, [retval0];
	} // callseq 0
	ret;

}
	// .globl	_Z24callFunctionInDeviceCodev
.visible .entry _Z24callFunctionInDeviceCodev()
{
	.reg .b32 	%r<5>;
	.reg .b64 	%rd<5>;

	mov.u64 	%rd1, $str$2;
	cvta.global.u64 	%rd2, %rd1;
	{ // callseq 1, 0
	.param .b64 param0;
	st.param.b64 	[param0], %rd2;
	.param .b64 param1;
	st.param.b64 	[param1], 0;
	.param .b32 retval0;
	call.uni (retval0), 
	vprintf, 
	(
	param0, 
	param1
	);
	ld.param.b32 	%r1, [retval0];
	} // callseq 1
	mov.u64 	%rd3, $str;
	cvta.global.u64 	%rd4, %rd3;
	{ // callseq 2, 0
	.param .b64 param0;
	st.param.b64 	[param0], %rd4;
	.param .b64 param1;
	st.param.b64 	[param1], 0;
	.param .b32 retval0;
	call.uni (retval0), 
	vprintf, 
	(
	param0, 
	param1
	);
	ld.param.b32 	%r3, [retval0];
	} // callseq 2
	ret;

}


// ===== COMPILED SASS (sm_100) =====

	.target	sm_100

	.elftype	@"ET_EXEC"


//--------------------- .note.nv.tkinfo           --------------------------
	.section	.note.nv.tkinfo,"",@"SHT_NOTE"
	.sectionflags	@"SHF_NOTE_NV_TKINFO"
	.tkinfo
        /*0018*/ 	.word	0x00000002
        /*0030*/ 	.string	""
        /*0030*/ 	.string	"ptxas"
        /*0030*/ 	.string	"Cuda compilation tools, release 13.0, V13.0.88"
        /*0030*/ 	.string	"Build cuda_13.0.r13.0/compiler.36424714_0"
        /*0030*/ 	.string	"-arch sm_100 -m 64 "



//--------------------- .note.nv.cuinfo           --------------------------
	.section	.note.nv.cuinfo,"",@"SHT_NOTE"
	.sectionflags	@"SHF_NOTE_NV_CUINFO"
        /*0018*/ 	.short	0x0002
        /*001a*/ 	.short	0x0064
        /*001c*/ 	.short	0x0082
	.zero		2


//--------------------- .nv.info                  --------------------------
	.section	.nv.info,"",@"SHT_CUDA_INFO"
	.align	4


	//----- nvinfo : EIATTR_REGCOUNT
	.align		4
        /*0000*/ 	.byte	0x04, 0x2f
        /*0002*/ 	.short	(.L_4 - .L_3)
	.align		4
.L_3:
        /*0004*/ 	.word	index@(_Z26call_in_host_run_in_devicev)
        /*0008*/ 	.word	0x00000018


	//----- nvinfo : EIATTR_FRAME_SIZE
	.align		4
.L_4:
        /*000c*/ 	.byte	0x04, 0x11
        /*000e*/ 	.short	(.L_6 - .L_5)
	.align		4
.L_5:
        /*0010*/ 	.word	index@(_Z26call_in_host_run_in_devicev)
        /*0014*/ 	.word	0x00000000


	//----- nvinfo : EIATTR_REGCOUNT
	.align		4
.L_6:
        /*0018*/ 	.byte	0x04, 0x2f
        /*001a*/ 	.short	(.L_8 - .L_7)
	.align		4
.L_7:
        /*001c*/ 	.word	index@(_Z24callFunctionInDeviceCodev)
        /*0020*/ 	.word	0x00000018


	//----- nvinfo : EIATTR_FRAME_SIZE
	.align		4
.L_8:
        /*0024*/ 	.byte	0x04, 0x11
        /*0026*/ 	.short	(.L_10 - .L_9)
	.align		4
.L_9:
        /*0028*/ 	.word	index@(_Z24callFunctionInDeviceCodev)
        /*002c*/ 	.word	0x00000000


	//----- nvinfo : EIATTR_MIN_STACK_SIZE
	.align		4
.L_10:
        /*0030*/ 	.byte	0x04, 0x12
        /*0032*/ 	.short	(.L_12 - .L_11)
	.align		4
.L_11:
        /*0034*/ 	.word	index@(_Z24callFunctionInDeviceCodev)
        /*0038*/ 	.word	0x00000000


	//----- nvinfo : EIATTR_MIN_STACK_SIZE
	.align		4
.L_12:
        /*003c*/ 	.byte	0x04, 0x12
        /*003e*/ 	.short	(.L_14 - .L_13)
	.align		4
.L_13:
        /*0040*/ 	.word	index@(_Z26call_in_host_run_in_devicev)
        /*0044*/ 	.word	0x00000000
.L_14:


//--------------------- .nv.compat                --------------------------
	.section	.nv.compat,"",@"SHT_CUDA_COMPAT_INFO"
	.align	4
        /*0000*/ 	.byte	0x02, 0x09, 0x00, 0x00, 0x02, 0x02, 0x01, 0x00, 0x02, 0x05, 0x05, 0x00, 0x03, 0x07, 0x01, 0x01
        /*0010*/ 	.byte	0x02, 0x03, 0x00, 0x00, 0x02, 0x06, 0x01, 0x00, 0x04, 0x0b, 0x08, 0x00, 0x09, 0x00, 0x00, 0x00
        /*0020*/ 	.byte	0x00, 0x00, 0x00, 0x00


//--------------------- .nv.info._Z24callFunctionInDeviceCodev --------------------------
	.section	.nv.info._Z24callFunctionInDeviceCodev,"",@"SHT_CUDA_INFO"
	.sectionflags	@""
	.align	4


	//----- nvinfo : EIATTR_CUDA_API_VERSION
	.align		4
        /*0000*/ 	.byte	0x04, 0x37
        /*0002*/ 	.short	(.L_16 - .L_15)
.L_15:
        /*0004*/ 	.word	0x00000082


	//----- nvinfo : EIATTR_SPARSE_MMA_MASK
	.align		4
.L_16:
        /*0008*/ 	.byte	0x03, 0x50
        /*000a*/ 	.short	0x0000


	//----- nvinfo : EIATTR_MAXREG_COUNT
	.align		4
        /*000c*/ 	.byte	0x03, 0x1b
        /*000e*/ 	.short	0x00ff


	//----- nvinfo : EIATTR_EXTERNS
	.align		4
        /*0010*/ 	.byte	0x04, 0x0f
        /*0012*/ 	.short	(.L_18 - .L_17)


	//   ....[0]....
	.align		4
.L_17:
        /*0014*/ 	.word	index@(vprintf)


	//----- nvinfo : EIATTR_MERCURY_ISA_VERSION
	.align		4
.L_18:
        /*0018*/ 	.byte	0x03, 0x5f
        /*001a*/ 	.short	0x0101


	//----- nvinfo : EIATTR_VRC_CTA_INIT_COUNT
	.align		4
        /*001c*/ 	.byte	0x02, 0x4a
	.zero		1
	.zero		1


	//----- nvinfo : EIATTR_SYSCALL_OFFSETS
	.align		4
        /*0020*/ 	.byte	0x04, 0x46
        /*0022*/ 	.short	(.L_20 - .L_19)


	//   ....[0]....
.L_19:
        /*0024*/ 	.word	0x00000080


	//   ....[1]....
        /*0028*/ 	.word	0x000000f0


	//----- nvinfo : EIATTR_EXIT_INSTR_OFFSETS
	.align		4
.L_20:
        /*002c*/ 	.byte	0x04, 0x1c
        /*002e*/ 	.short	(.L_22 - .L_21)


	//   ....[0]....
.L_21:
        /*0030*/ 	.word	0x00000100


	//----- nvinfo : EIATTR_SW_WAR
	.align		4
.L_22:
        /*0034*/ 	.byte	0x04, 0x36
        /*0036*/ 	.short	(.L_24 - .L_23)
.L_23:
        /*0038*/ 	.word	0x00000008
.L_24:


//--------------------- .nv.info._Z26call_in_host_run_in_devicev --------------------------
	.section	.nv.info._Z26call_in_host_run_in_devicev,"",@"SHT_CUDA_INFO"
	.sectionflags	@""
	.align	4


	//----- nvinfo : EIATTR_CUDA_API_VERSION
	.align		4
        /*0000*/ 	.byte	0x04, 0x37
        /*0002*/ 	.short	(.L_26 - .L_25)
.L_25:
        /*0004*/ 	.word	0x00000082


	//----- nvinfo : EIATTR_SPARSE_MMA_MASK
	.align		4
.L_26:
        /*0008*/ 	.byte	0x03, 0x50
        /*000a*/ 	.short	0x0000


	//----- nvinfo : EIATTR_MAXREG_COUNT
	.align		4
        /*000c*/ 	.byte	0x03, 0x1b
        /*000e*/ 	.short	0x00ff


	//----- nvinfo : EIATTR_EXTERNS
	.align		4
        /*0010*/ 	.byte	0x04, 0x0f
        /*0012*/ 	.short	(.L_28 - .L_27)


	//   ....[0]....
	.align		4
.L_27:
        /*0014*/ 	.word	index@(vprintf)


	//----- nvinfo : EIATTR_MERCURY_ISA_VERSION
	.align		4
.L_28:
        /*0018*/ 	.byte	0x03, 0x5f
        /*001a*/ 	.short	0x0101


	//----- nvinfo : EIATTR_VRC_CTA_INIT_COUNT
	.align		4
        /*001c*/ 	.byte	0x02, 0x4a
	.zero		1
	.zero		1


	//----- nvinfo : EIATTR_SYSCALL_OFFSETS
	.align		4
        /*0020*/ 	.byte	0x04, 0x46
        /*0022*/ 	.short	(.L_30 - .L_29)


	//   ....[0]....
.L_29:
        /*0024*/ 	.word	0x00000080


	//----- nvinfo : EIATTR_EXIT_INSTR_OFFSETS
	.align		4
.L_30:
        /*0028*/ 	.byte	0x04, 0x1c
        /*002a*/ 	.short	(.L_32 - .L_31)


	//   ....[0]....
.L_31:
        /*002c*/ 	.word	0x00000090


	//----- nvinfo : EIATTR_SW_WAR
	.align		4
.L_32:
        /*0030*/ 	.byte	0x04, 0x36
        /*0032*/ 	.short	(.L_34 - .L_33)
.L_33:
        /*0034*/ 	.word	0x00000008
.L_34:


//--------------------- .nv.callgraph             --------------------------
	.section	.nv.callgraph,"",@"SHT_CUDA_CALLGRAPH"
	.align	4
	.sectionentsize	8
	.align		4
        /*0000*/ 	.word	0x00000000
	.align		4
        /*0004*/ 	.word	0xffffffff
	.align		4
        /*0008*/ 	.word	index@(_Z24callFunctionInDeviceCodev)
	.align		4
        /*000c*/ 	.word	index@(vprintf)
	.align		4
        /*0010*/ 	.word	index@(_Z26call_in_host_run_in_devicev)
	.align		4
        /*0014*/ 	.word	index@(vprintf)
	.align		4
        /*0018*/ 	.word	0x00000000
	.align		4
        /*001c*/ 	.word	0xfffffffe
	.align		4
        /*0020*/ 	.word	0x00000000
	.align		4
        /*0024*/ 	.word	0xfffffffd
	.align		4
        /*0028*/ 	.word	0x00000000
	.align		4
        /*002c*/ 	.word	0xfffffffc


//--------------------- .nv.constant4             --------------------------
	.section	.nv.constant4,"a",@progbits
	.align	8
	.align		8
.nv.constant4:
        /*0000*/ 	.dword	vprintf
	.align		8
        /*0008*/ 	.dword	$str
	.align		8
        /*0010*/ 	.dword	$str$1
	.align		8
        /*0018*/ 	.dword	$str$2


//--------------------- .text._Z24callFunctionInDeviceCodev --------------------------
	.section	.text._Z24callFunctionInDeviceCodev,"ax",@progbits
	.align	128
        .global         _Z24callFunctionInDeviceCodev
        .type           _Z24callFunctionInDeviceCodev,@function
        .size           _Z24callFunctionInDeviceCodev,(.L_x_5 - _Z24callFunctionInDeviceCodev)
        .other          _Z24callFunctionInDeviceCodev,@"STO_CUDA_ENTRY STV_DEFAULT"
_Z24callFunctionInDeviceCodev:
.text._Z24callFunctionInDeviceCodev:
[----:B------:R-:W0:Y:S01]  /*0000*/  LDC R1, c[0x0][0x37c] ;  /* 0x0000df00ff017b82 */ /* 0x000e220000000800 */
[----:B------:R-:W-:Y:S01]  /*0010*/  MOV R2, 0x0 ;  /* 0x0000000000027802 */ /* 0x000fe20000000f00 */
[----:B------:R-:W1:Y:S01]  /*0020*/  LDCU.64 UR4, c[0x4][0x18] ;  /* 0x01000300ff0477ac */ /* 0x000e620008000a00 */
[----:B------:R-:W-:-:S05]  /*0030*/  CS2R R6, SRZ ;  /* 0x0000000000067805 */ /* 0x000fca000001ff00 */
[----:B------:R2:W3:Y:S01]  /*0040*/  LDC.64 R8, c[0x4][R2] ;  /* 0x0100000002087b82 */ /* 0x0004e20000000a00 */
[----:B-1----:R-:W-:Y:S02]  /*0050*/  IMAD.U32 R4, RZ, RZ, UR4 ;  /* 0x00000004ff047e24 */ /* 0x002fe4000f8e00ff */
[----:B--2---:R-:W-:-:S07]  /*0060*/  IMAD.U32 R5, RZ, RZ, UR5 ;  /* 0x00000005ff057e24 */ /* 0x004fce000f8e00ff */
[----:B------:R-:W-:-:S07]  /*0070*/  LEPC R20, `(.L_x_0) ;  /* 0x000000001014794e */ /* 0x000fce0000000000 */
[----:B0--3--:R-:W-:Y:S05]  /*0080*/  CALL.ABS.NOINC R8 ;  /* 0x0000000008007343 */ /* 0x009fea0003c00000 */
.L_x_0:
[----:B------:R-:W0:Y:S01]  /*0090*/  LDC.64 R2, c[0x4][R2] ;  /* 0x0100000002027b82 */ /* 0x000e220000000a00 */
[----:B------:R-:W1:Y:S01]  /*00a0*/  LDCU.64 UR4, c[0x4][0x8] ;  /* 0x01000100ff0477ac */ /* 0x000e620008000a00 */
[----:B------:R-:W-:Y:S01]  /*00b0*/  CS2R R6, SRZ ;  /* 0x0000000000067805 */ /* 0x000fe2000001ff00 */
[----:B-1----:R-:W-:Y:S02]  /*00c0*/  IMAD.U32 R4, RZ, RZ, UR4 ;  /* 0x00000004ff047e24 */ /* 0x002fe4000f8e00ff */
[----:B------:R-:W-:-:S07]  /*00d0*/  IMAD.U32 R5, RZ, RZ, UR5 ;  /* 0x00000005ff057e24 */ /* 0x000fce000f8e00ff */
[----:B------:R-:W-:-:S07]  /*00e0*/  LEPC R20, `(.L_x_1) ;  /* 0x000000001014794e */ /* 0x000fce0000000000 */
[----:B0-----:R-:W-:Y:S05]  /*00f0*/  CALL.ABS.NOINC R2 ;  /* 0x0000000002007343 */ /* 0x001fea0003c00000 */
.L_x_1:
[----:B------:R-:W-:Y:S05]  /*0100*/  EXIT ;  /* 0x000000000000794d */ /* 0x000fea0003800000 */
.L_x_2:
[----:B------:R-:W-:-:S00]  /*0110*/  BRA `(.L_x_2) ;  /* 0xfffffffc00fc7947 */ /* 0x000fc0000383ffff */
[----:B------:R-:W-:-:S00]  /*0120*/  NOP ;  /* 0x0000000000007918 */ /* 0x000fc00000000000 */
        /* <DEDUP_REMOVED lines=13> */
.L_x_5:


//--------------------- .text._Z26call_in_host_run_in_devicev --------------------------
	.section	.text._Z26call_in_host_run_in_devicev,"ax",@progbits
	.align	128
        .global         _Z26call_in_host_run_in_devicev
        .type           _Z26call_in_host_run_in_devicev,@function
        .size           _Z26call_in_host_run_in_devicev,(.L_x_6 - _Z26call_in_host_run_in_devicev)
        .other          _Z26call_in_host_run_in_devicev,@"STO_CUDA_ENTRY STV_DEFAULT"
_Z26call_in_host_run_in_devicev:
.text._Z26call_in_host_run_in_devicev:
        /* <DEDUP_REMOVED lines=9> */
.L_x_3:
[----:B------:R-:W-:Y:S05]  /*0090*/  EXIT ;  /* 0x000000000000794d */ /* 0x000fea0003800000 */
.L_x_4:
        /* <DEDUP_REMOVED lines=14> */
.L_x_6:


//--------------------- .nv.global.init           --------------------------
	.section	.nv.global.init,"aw",@progbits
.nv.global.init:
	.type		$str$2,@object
	.size		$str$2,($str$1 - $str$2)
$str$2:
        /*0000*/ 	.byte	0x63, 0x61, 0x6c, 0x6c, 0x20, 0x64, 0x65, 0x76, 0x69, 0x63, 0x65, 0x20, 0x66, 0x75, 0x6e, 0x63
        /*0010*/ 	.byte	0x74, 0x69, 0x6f, 0x6e, 0x0a, 0x00
	.type		$str$1,@object
	.size		$str$1,($str - $str$1)
$str$1:
        /*0016*/ 	.byte	0x63, 0x61, 0x6c, 0x6c, 0x20, 0x69, 0x6e, 0x20, 0x68, 0x6f, 0x73, 0x74, 0x20, 0x72, 0x75, 0x6e
        /*0026*/ 	.byte	0x20, 0x69, 0x6e, 0x20, 0x64, 0x65, 0x76, 0x69, 0x63, 0x65, 0x0a, 0x00
	.type		$str,@object
	.size		$str,(.L_0 - $str)
$str:
        /*0032*/ 	.byte	0x63, 0x61, 0x6c, 0x6c, 0x20, 0x69, 0x6e, 0x20, 0x64, 0x65, 0x76, 0x69, 0x63, 0x65, 0x20, 0x72
        /*0042*/ 	.byte	0x75, 0x6e, 0x20, 0x69, 0x6e, 0x20, 0x64, 0x65, 0x76, 0x69, 0x63, 0x65, 0x0a, 0x00
.L_0:


//--------------------- .nv.shared.reserved.0     --------------------------
	.section	.nv.shared.reserved.0,"aw",@nobits
	.weak		__nv_reservedSMEM_offset_0_alias
	.size		__nv_reservedSMEM_offset_0_alias, 0, 64
	.other		__nv_reservedSMEM_offset_0_alias,@"STO_CUDA_RESERVED_SHARED STV_DEFAULT"
__nv_reservedSMEM_offset_0_alias:
	.zero		0
	.zero		64


//--------------------- .nv.constant0._Z24callFunctionInDeviceCodev --------------------------
	.section	.nv.constant0._Z24callFunctionInDeviceCodev,"a",@progbits
	.sectionflags	@""
	.align	4
.nv.constant0._Z24callFunctionInDeviceCodev:
	.zero		896


//--------------------- .nv.constant0._Z26call_in_host_run_in_devicev --------------------------
	.section	.nv.constant0._Z26call_in_host_run_in_devicev,"a",@progbits
	.sectionflags	@""
	.align	4
.nv.constant0._Z26call_in_host_run_in_devicev:
	.zero		896


//--------------------- SYMBOLS --------------------------

	.type		.nv.reservedSmem.offset0,@object
	.size		.nv.reservedSmem.offset0,0x4
	.type		vprintf,@function
